//
// Generated by NVIDIA NVVM Compiler
//
// Compiler Build ID: CL-36424714
// Cuda compilation tools, release 13.0, V13.0.88
// Based on NVVM 20.0.0
//

.version 9.0
.target sm_100
.address_size 64

	// .globl	memcpy_

.visible .entry memcpy_(
	.param .u64 .ptr .align 1 memcpy__param_0,
	.param .u64 .ptr .align 1 memcpy__param_1,
	.param .u32 memcpy__param_2
)
{
	.reg .pred 	%p<2>;
	.reg .b32 	%r<6>;
	.reg .b32 	%f<2>;
	.reg .b64 	%rd<8>;

	ld.param.u64 	%rd1, [memcpy__param_0];
	ld.param.u64 	%rd2, [memcpy__param_1];
	ld.param.u32 	%r2, [memcpy__param_2];
	mov.u32 	%r3, %ctaid.x;
	mov.u32 	%r4, %ntid.x;
	mov.u32 	%r5, %tid.x;
	mad.lo.s32 	%r1, %r3, %r4, %r5;
	setp.ge.s32 	%p1, %r1, %r2;
	@%p1 bra 	$L__BB0_2;
	cvta.to.global.u64 	%rd3, %rd1;
	cvta.to.global.u64 	%rd4, %rd2;
	mul.wide.s32 	%rd5, %r1, 4;
	add.s64 	%rd6, %rd3, %rd5;
	ld.global.f32 	%f1, [%rd6];
	add.s64 	%rd7, %rd4, %rd5;
	st.global.f32 	[%rd7], %f1;
$L__BB0_2:
	ret;

}


// ===== COMPILED SASS (sm_100) =====

	.target	sm_100

	.elftype	@"ET_EXEC"


//--------------------- .note.nv.tkinfo           --------------------------
	.section	.note.nv.tkinfo,"",@"SHT_NOTE"
	.sectionflags	@"SHF_NOTE_NV_TKINFO"
	.tkinfo
        /*0018*/ 	.word	0x00000002
        /*0030*/ 	.string	""
        /*0030*/ 	.string	"ptxas"
        /*0030*/ 	.string	"Cuda compilation tools, release 13.0, V13.0.88"
        /*0030*/ 	.string	"Build cuda_13.0.r13.0/compiler.36424714_0"
        /*0030*/ 	.string	"-arch sm_100 -m 64 "



//--------------------- .note.nv.cuinfo           --------------------------
	.section	.note.nv.cuinfo,"",@"SHT_NOTE"
	.sectionflags	@"SHF_NOTE_NV_CUINFO"
        /*0018*/ 	.short	0x0002
        /*001a*/ 	.short	0x0064
        /*001c*/ 	.short	0x0082
	.zero		2


//--------------------- .nv.info                  --------------------------
	.section	.nv.info,"",@"SHT_CUDA_INFO"
	.align	4


	//----- nvinfo : EIATTR_REGCOUNT
	.align		4
        /*0000*/ 	.byte	0x04, 0x2f
        /*0002*/ 	.short	(.L_1 - .L_0)
	.align		4
.L_0:
        /*0004*/ 	.word	index@(memcpy_)
        /*0008*/ 	.word	0x0000000a


	//----- nvinfo : EIATTR_FRAME_SIZE
	.align		4
.L_1:
        /*000c*/ 	.byte	0x04, 0x11
        /*000e*/ 	.short	(.L_3 - .L_2)
	.align		4
.L_2:
        /*0010*/ 	.word	index@(memcpy_)
        /*0014*/ 	.word	0x00000000


	//----- nvinfo : EIATTR_MIN_STACK_SIZE
	.align		4
.L_3:
        /*0018*/ 	.byte	0x04, 0x12
        /*001a*/ 	.short	(.L_5 - .L_4)
	.align		4
.L_4:
        /*001c*/ 	.word	index@(memcpy_)
        /*0020*/ 	.word	0x00000000
.L_5:


//--------------------- .nv.compat                --------------------------
	.section	.nv.compat,"",@"SHT_CUDA_COMPAT_INFO"
	.align	4
        /*0000*/ 	.byte	0x02, 0x09, 0x00, 0x00, 0x02, 0x02, 0x01, 0x00, 0x02, 0x05, 0x05, 0x00, 0x03, 0x07, 0x01, 0x01
        /*0010*/ 	.byte	0x02, 0x03, 0x00, 0x00, 0x02, 0x06, 0x01, 0x00, 0x04, 0x0b, 0x08, 0x00, 0x09, 0x00, 0x00, 0x00
        /*0020*/ 	.byte	0x00, 0x00, 0x00, 0x00


//--------------------- .nv.info.memcpy_          --------------------------
	.section	.nv.info.memcpy_,"",@"SHT_CUDA_INFO"
	.sectionflags	@""
	.align	4


	//----- nvinfo : EIATTR_CUDA_API_VERSION
	.align		4
        /*0000*/ 	.byte	0x04, 0x37
        /*0002*/ 	.short	(.L_7 - .L_6)
.L_6:
        /*0004*/ 	.word	0x00000082


	//----- nvinfo : EIATTR_KPARAM_INFO
	.align		4
.L_7:
        /*0008*/ 	.byte	0x04, 0x17
        /*000a*/ 	.short	(.L_9 - .L_8)
.L_8:
        /*000c*/ 	.word	0x00000000
        /*0010*/ 	.short	0x0002
        /*0012*/ 	.short	0x0010
        /*0014*/ 	.byte	0x00, 0xf0, 0x11, 0x00


	//----- nvinfo : EIATTR_KPARAM_INFO
	.align		4
.L_9:
        /*0018*/ 	.byte	0x04, 0x17
        /*001a*/ 	.short	(.L_11 - .L_10)
.L_10:
        /*001c*/ 	.word	0x00000000
        /*0020*/ 	.short	0x0001
        /*0022*/ 	.short	0x0008
        /*0024*/ 	.byte	0x00, 0xf5, 0x21, 0x00


	//----- nvinfo : EIATTR_KPARAM_INFO
	.align		4
.L_11:
        /*0028*/ 	.byte	0x04, 0x17
        /*002a*/ 	.short	(.L_13 - .L_12)
.L_12:
        /*002c*/ 	.word	0x00000000
        /*0030*/ 	.short	0x0000
        /*0032*/ 	.short	0x0000
        /*0034*/ 	.byte	0x00, 0xf5, 0x21, 0x00


	//----- nvinfo : EIATTR_SPARSE_MMA_MASK
	.align		4
.L_13:
        /*0038*/ 	.byte	0x03, 0x50
        /*003a*/ 	.short	0x0000


	//----- nvinfo : EIATTR_MAXREG_COUNT
	.align		4
        /*003c*/ 	.byte	0x03, 0x1b
        /*003e*/ 	.short	0x00ff


	//----- nvinfo : EIATTR_MERCURY_ISA_VERSION
	.align		4
        /*0040*/ 	.byte	0x03, 0x5f
        /*0042*/ 	.short	0x0101


	//----- nvinfo : EIATTR_VRC_CTA_INIT_COUNT
	.align		4
        /*0044*/ 	.byte	0x02, 0x4a
	.zero		1
	.zero		1


	//----- nvinfo : EIATTR_EXIT_INSTR_OFFSETS
	.align		4
        /*0048*/ 	.byte	0x04, 0x1c
        /*004a*/ 	.short	(.L_15 - .L_14)


	//   ....[0]....
.L_14:
        /*004c*/ 	.word	0x00000070


	//   ....[1]....
        /*0050*/ 	.word	0x000000f0


	//----- nvinfo : EIATTR_CBANK_PARAM_SIZE
	.align		4
.L_15:
        /*0054*/ 	.byte	0x03, 0x19
        /*0056*/ 	.short	0x0014


	//----- nvinfo : EIATTR_PARAM_CBANK
	.align		4
        /*0058*/ 	.byte	0x04, 0x0a
        /*005a*/ 	.short	(.L_17 - .L_16)
	.align		4
.L_16:
        /*005c*/ 	.word	index@(.nv.constant0.memcpy_)
        /*0060*/ 	.short	0x0380
        /*0062*/ 	.short	0x0014


	//----- nvinfo : EIATTR_SW_WAR
	.align		4
.L_17:
        /*0064*/ 	.byte	0x04, 0x36
        /*0066*/ 	.short	(.L_19 - .L_18)
.L_18:
        /*0068*/ 	.word	0x00000008
.L_19:


//--------------------- .nv.callgraph             --------------------------
	.section	.nv.callgraph,"",@"SHT_CUDA_CALLGRAPH"
	.align	4
	.sectionentsize	8
	.align		4
        /*0000*/ 	.word	0x00000000
	.align		4
        /*0004*/ 	.word	0xffffffff
	.align		4
        /*0008*/ 	.word	0x00000000
	.align		4
        /*000c*/ 	.word	0xfffffffe
	.align		4
        /*0010*/ 	.word	0x00000000
	.align		4
        /*0014*/ 	.word	0xfffffffd
	.align		4
        /*0018*/ 	.word	0x00000000
	.align		4
        /*001c*/ 	.word	0xfffffffc


//--------------------- .text.memcpy_             --------------------------
	.section	.text.memcpy_,"ax",@progbits
	.align	128
        .global         memcpy_
        .type           memcpy_,@function
        .size           memcpy_,(.L_x_1 - memcpy_)
        .other          memcpy_,@"STO_CUDA_ENTRY STV_DEFAULT"
memcpy_:
.text.memcpy_:
[----:B------:R-:W-:Y:S01]  /*0000*/  LDC R1, c[0x0][0x37c] ;  /* 0x0000df00ff017b82 */ /* 0x000fe20000000800 */
[----:B------:R-:W0:Y:S07]  /*0010*/  S2R R0, SR_TID.X ;  /* 0x0000000000007919 */ /* 0x000e2e0000002100 */
[----:B------:R-:W0:Y:S01]  /*0020*/  S2UR UR4, SR_CTAID.X ;  /* 0x00000000000479c3 */ /* 0x000e220000002500 */
[----:B------:R-:W1:Y:S07]  /*0030*/  LDCU UR5, c[0x0][0x390] ;  /* 0x00007200ff0577ac */ /* 0x000e6e0008000800 */
[----:B------:R-:W0:Y:S02]  /*0040*/  LDC R7, c[0x0][0x360] ;  /* 0x0000d800ff077b82 */ /* 0x000e240000000800 */
[----:B0-----:R-:W-:-:S05]  /*0050*/  IMAD R7, R7, UR4, R0 ;  /* 0x0000000407077c24 */ /* 0x001fca000f8e0200 */
[----:B-1----:R-:W-:-:S13]  /*0060*/  ISETP.GE.AND P0, PT, R7, UR5, PT ;  /* 0x0000000507007c0c */ /* 0x002fda000bf06270 */
[----:B------:R-:W-:Y:S05]  /*0070*/  @P0 EXIT ;  /* 0x000000000000094d */ /* 0x000fea0003800000 */
[----:B------:R-:W0:Y:S01]  /*0080*/  LDC.64 R2, c[0x0][0x380] ;  /* 0x0000e000ff027b82 */ /* 0x000e220000000a00 */
[----:B------:R-:W1:Y:S07]  /*0090*/  LDCU.64 UR4, c[0x0][0x358] ;  /* 0x00006b00ff0477ac */ /* 0x000e6e0008000a00 */
[----:B------:R-:W2:Y:S01]  /*00a0*/  LDC.64 R4, c[0x0][0x388] ;  /* 0x0000e200ff047b82 */ /* 0x000ea20000000a00 */
[----:B0-----:R-:W-:-:S06]  /*00b0*/  IMAD.WIDE R2, R7, 0x4, R2 ;  /* 0x0000000407027825 */ /* 0x001fcc00078e0202 */
[----:B-1----:R-:W3:Y:S01]  /*00c0*/  LDG.E R3, desc[UR4][R2.64] ;  /* 0x0000000402037981 */ /* 0x002ee2000c1e1900 */
[----:B--2---:R-:W-:-:S05]  /*00d0*/  IMAD.WIDE R4, R7, 0x4, R4 ;  /* 0x0000000407047825 */ /* 0x004fca00078e0204 */
[----:B---3--:R-:W-:Y:S01]  /*00e0*/  STG.E desc[UR4][R4.64], R3 ;  /* 0x0000000304007986 */ /* 0x008fe2000c101904 */
[----:B------:R-:W-:Y:S05]  /*00f0*/  EXIT ;  /* 0x000000000000794d */ /* 0x000fea0003800000 */
.L_x_0:
[----:B------:R-:W-:-:S00]  /*0100*/  BRA `(.L_x_0) ;  /* 0xfffffffc00fc7947 */ /* 0x000fc0000383ffff */
[----:B------:R-:W-:-:S00]  /*0110*/  NOP ;  /* 0x0000000000007918 */ /* 0x000fc00000000000 */
        /* <DEDUP_REMOVED lines=14> */
.L_x_1:


//--------------------- .nv.shared.reserved.0     --------------------------
	.section	.nv.shared.reserved.0,"aw",@nobits
	.weak		__nv_reservedSMEM_offset_0_alias
	.size		__nv_reservedSMEM_offset_0_alias, 0, 64
	.other		__nv_reservedSMEM_offset_0_alias,@"STO_CUDA_RESERVED_SHARED STV_DEFAULT"
__nv_reservedSMEM_offset_0_alias:
	.zero		0
	.zero		64


//--------------------- .nv.constant0.memcpy_     --------------------------
	.section	.nv.constant0.memcpy_,"a",@progbits
	.sectionflags	@""
	.align	4
.nv.constant0.memcpy_:
	.zero		916


//--------------------- SYMBOLS --------------------------

	.type		.nv.reservedSmem.offset0,@object
	.size		.nv.reservedSmem.offset0,0x4
